//
// Generated by NVIDIA NVVM Compiler
//
// Compiler Build ID: CL-36424714
// Cuda compilation tools, release 13.0, V13.0.88
// Based on NVVM 20.0.0
//

.version 9.0
.target sm_100
.address_size 64

	// .globl	_Z10reuduceSumPKiiPi

.visible .entry _Z10reuduceSumPKiiPi(
	.param .u64 .ptr .align 1 _Z10reuduceSumPKiiPi_param_0,
	.param .u32 _Z10reuduceSumPKiiPi_param_1,
	.param .u64 .ptr .align 1 _Z10reuduceSumPKiiPi_param_2
)
{
	.reg .pred 	%p<10>;
	.reg .b32 	%r<93>;
	.reg .b64 	%rd<18>;

	ld.param.u64 	%rd9, [_Z10reuduceSumPKiiPi_param_0];
	ld.param.u32 	%r25, [_Z10reuduceSumPKiiPi_param_1];
	ld.param.u64 	%rd10, [_Z10reuduceSumPKiiPi_param_2];
	cvta.to.global.u64 	%rd1, %rd9;
	cvta.to.global.u64 	%rd2, %rd10;
	mov.b32 	%r26, 0;
	st.global.u32 	[%rd2], %r26;
	setp.lt.s32 	%p1, %r25, 1;
	@%p1 bra 	$L__BB0_13;
	and.b32  	%r1, %r25, 15;
	setp.lt.u32 	%p2, %r25, 16;
	mov.b32 	%r85, 0;
	mov.u32 	%r88, %r85;
	@%p2 bra 	$L__BB0_4;
	and.b32  	%r88, %r25, 2147483632;
	neg.s32 	%r83, %r88;
	add.s64 	%rd16, %rd1, 32;
	mov.b32 	%r85, 0;
$L__BB0_3:
	.pragma "nounroll";
	ld.global.u32 	%r29, [%rd16+-32];
	add.s32 	%r30, %r85, %r29;
	st.global.u32 	[%rd2], %r30;
	ld.global.u32 	%r31, [%rd16+-28];
	add.s32 	%r32, %r30, %r31;
	st.global.u32 	[%rd2], %r32;
	ld.global.u32 	%r33, [%rd16+-24];
	add.s32 	%r34, %r32, %r33;
	st.global.u32 	[%rd2], %r34;
	ld.global.u32 	%r35, [%rd16+-20];
	add.s32 	%r36, %r34, %r35;
	st.global.u32 	[%rd2], %r36;
	ld.global.u32 	%r37, [%rd16+-16];
	add.s32 	%r38, %r36, %r37;
	st.global.u32 	[%rd2], %r38;
	ld.global.u32 	%r39, [%rd16+-12];
	add.s32 	%r40, %r38, %r39;
	st.global.u32 	[%rd2], %r40;
	ld.global.u32 	%r41, [%rd16+-8];
	add.s32 	%r42, %r40, %r41;
	st.global.u32 	[%rd2], %r42;
	ld.global.u32 	%r43, [%rd16+-4];
	add.s32 	%r44, %r42, %r43;
	st.global.u32 	[%rd2], %r44;
	ld.global.u32 	%r45, [%rd16];
	add.s32 	%r46, %r44, %r45;
	st.global.u32 	[%rd2], %r46;
	ld.global.u32 	%r47, [%rd16+4];
	add.s32 	%r48, %r46, %r47;
	st.global.u32 	[%rd2], %r48;
	ld.global.u32 	%r49, [%rd16+8];
	add.s32 	%r50, %r48, %r49;
	st.global.u32 	[%rd2], %r50;
	ld.global.u32 	%r51, [%rd16+12];
	add.s32 	%r52, %r50, %r51;
	st.global.u32 	[%rd2], %r52;
	ld.global.u32 	%r53, [%rd16+16];
	add.s32 	%r54, %r52, %r53;
	st.global.u32 	[%rd2], %r54;
	ld.global.u32 	%r55, [%rd16+20];
	add.s32 	%r56, %r54, %r55;
	st.global.u32 	[%rd2], %r56;
	ld.global.u32 	%r57, [%rd16+24];
	add.s32 	%r58, %r56, %r57;
	st.global.u32 	[%rd2], %r58;
	ld.global.u32 	%r59, [%rd16+28];
	add.s32 	%r85, %r58, %r59;
	st.global.u32 	[%rd2], %r85;
	add.s32 	%r83, %r83, 16;
	add.s64 	%rd16, %rd16, 64;
	setp.ne.s32 	%p3, %r83, 0;
	@%p3 bra 	$L__BB0_3;
$L__BB0_4:
	setp.eq.s32 	%p4, %r1, 0;
	@%p4 bra 	$L__BB0_13;
	and.b32  	%r10, %r25, 7;
	setp.lt.u32 	%p5, %r1, 8;
	@%p5 bra 	$L__BB0_7;
	mul.wide.u32 	%rd11, %r88, 4;
	add.s64 	%rd12, %rd1, %rd11;
	ld.global.u32 	%r60, [%rd12];
	add.s32 	%r61, %r85, %r60;
	st.global.u32 	[%rd2], %r61;
	ld.global.u32 	%r62, [%rd12+4];
	add.s32 	%r63, %r61, %r62;
	st.global.u32 	[%rd2], %r63;
	ld.global.u32 	%r64, [%rd12+8];
	add.s32 	%r65, %r63, %r64;
	st.global.u32 	[%rd2], %r65;
	ld.global.u32 	%r66, [%rd12+12];
	add.s32 	%r67, %r65, %r66;
	st.global.u32 	[%rd2], %r67;
	ld.global.u32 	%r68, [%rd12+16];
	add.s32 	%r69, %r67, %r68;
	st.global.u32 	[%rd2], %r69;
	ld.global.u32 	%r70, [%rd12+20];
	add.s32 	%r71, %r69, %r70;
	st.global.u32 	[%rd2], %r71;
	ld.global.u32 	%r72, [%rd12+24];
	add.s32 	%r73, %r71, %r72;
	st.global.u32 	[%rd2], %r73;
	ld.global.u32 	%r74, [%rd12+28];
	add.s32 	%r85, %r73, %r74;
	st.global.u32 	[%rd2], %r85;
	add.s32 	%r88, %r88, 8;
$L__BB0_7:
	setp.eq.s32 	%p6, %r10, 0;
	@%p6 bra 	$L__BB0_13;
	and.b32  	%r15, %r25, 3;
	setp.lt.u32 	%p7, %r10, 4;
	@%p7 bra 	$L__BB0_10;
	mul.wide.u32 	%rd13, %r88, 4;
	add.s64 	%rd14, %rd1, %rd13;
	ld.global.u32 	%r75, [%rd14];
	add.s32 	%r76, %r85, %r75;
	st.global.u32 	[%rd2], %r76;
	ld.global.u32 	%r77, [%rd14+4];
	add.s32 	%r78, %r76, %r77;
	st.global.u32 	[%rd2], %r78;
	ld.global.u32 	%r79, [%rd14+8];
	add.s32 	%r80, %r78, %r79;
	st.global.u32 	[%rd2], %r80;
	ld.global.u32 	%r81, [%rd14+12];
	add.s32 	%r85, %r80, %r81;
	st.global.u32 	[%rd2], %r85;
	add.s32 	%r88, %r88, 4;
$L__BB0_10:
	setp.eq.s32 	%p8, %r15, 0;
	@%p8 bra 	$L__BB0_13;
	mul.wide.u32 	%rd15, %r88, 4;
	add.s64 	%rd17, %rd1, %rd15;
	neg.s32 	%r91, %r15;
$L__BB0_12:
	.pragma "nounroll";
	ld.global.u32 	%r82, [%rd17];
	add.s32 	%r85, %r85, %r82;
	st.global.u32 	[%rd2], %r85;
	add.s64 	%rd17, %rd17, 4;
	add.s32 	%r91, %r91, 1;
	setp.ne.s32 	%p9, %r91, 0;
	@%p9 bra 	$L__BB0_12;
$L__BB0_13:
	ret;

}


// ===== COMPILED SASS (sm_100) =====

	.target	sm_100

	.elftype	@"ET_EXEC"


//--------------------- .note.nv.tkinfo           --------------------------
	.section	.note.nv.tkinfo,"",@"SHT_NOTE"
	.sectionflags	@"SHF_NOTE_NV_TKINFO"
	.tkinfo
        /*0018*/ 	.word	0x00000002
        /*0030*/ 	.string	""
        /*0030*/ 	.string	"ptxas"
        /*0030*/ 	.string	"Cuda compilation tools, release 13.0, V13.0.88"
        /*0030*/ 	.string	"Build cuda_13.0.r13.0/compiler.36424714_0"
        /*0030*/ 	.string	"-arch sm_100 -m 64 "



//--------------------- .note.nv.cuinfo           --------------------------
	.section	.note.nv.cuinfo,"",@"SHT_NOTE"
	.sectionflags	@"SHF_NOTE_NV_CUINFO"
        /*0018*/ 	.short	0x0002
        /*001a*/ 	.short	0x0064
        /*001c*/ 	.short	0x0082
	.zero		2


//--------------------- .nv.info                  --------------------------
	.section	.nv.info,"",@"SHT_CUDA_INFO"
	.align	4


	//----- nvinfo : EIATTR_REGCOUNT
	.align		4
        /*0000*/ 	.byte	0x04, 0x2f
        /*0002*/ 	.short	(.L_1 - .L_0)
	.align		4
.L_0:
        /*0004*/ 	.word	index@(_Z10reuduceSumPKiiPi)
        /*0008*/ 	.word	0x00000014


	//----- nvinfo : EIATTR_FRAME_SIZE
	.align		4
.L_1:
        /*000c*/ 	.byte	0x04, 0x11
        /*000e*/ 	.short	(.L_3 - .L_2)
	.align		4
.L_2:
        /*0010*/ 	.word	index@(_Z10reuduceSumPKiiPi)
        /*0014*/ 	.word	0x00000000


	//----- nvinfo : EIATTR_MIN_STACK_SIZE
	.align		4
.L_3:
        /*0018*/ 	.byte	0x04, 0x12
        /*001a*/ 	.short	(.L_5 - .L_4)
	.align		4
.L_4:
        /*001c*/ 	.word	index@(_Z10reuduceSumPKiiPi)
        /*0020*/ 	.word	0x00000000
.L_5:


//--------------------- .nv.compat                --------------------------
	.section	.nv.compat,"",@"SHT_CUDA_COMPAT_INFO"
	.align	4
        /*0000*/ 	.byte	0x02, 0x09, 0x00, 0x00, 0x02, 0x02, 0x01, 0x00, 0x02, 0x05, 0x05, 0x00, 0x03, 0x07, 0x01, 0x01
        /*0010*/ 	.byte	0x02, 0x03, 0x00, 0x00, 0x02, 0x06, 0x01, 0x00, 0x04, 0x0b, 0x08, 0x00, 0x09, 0x00, 0x00, 0x00
        /*0020*/ 	.byte	0x00, 0x00, 0x00, 0x00


//--------------------- .nv.info._Z10reuduceSumPKiiPi --------------------------
	.section	.nv.info._Z10reuduceSumPKiiPi,"",@"SHT_CUDA_INFO"
	.sectionflags	@""
	.align	4


	//----- nvinfo : EIATTR_CUDA_API_VERSION
	.align		4
        /*0000*/ 	.byte	0x04, 0x37
        /*0002*/ 	.short	(.L_7 - .L_6)
.L_6:
        /*0004*/ 	.word	0x00000082


	//----- nvinfo : EIATTR_KPARAM_INFO
	.align		4
.L_7:
        /*0008*/ 	.byte	0x04, 0x17
        /*000a*/ 	.short	(.L_9 - .L_8)
.L_8:
        /*000c*/ 	.word	0x00000000
        /*0010*/ 	.short	0x0002
        /*0012*/ 	.short	0x0010
        /*0014*/ 	.byte	0x00, 0xf5, 0x21, 0x00


	//----- nvinfo : EIATTR_KPARAM_INFO
	.align		4
.L_9:
        /*0018*/ 	.byte	0x04, 0x17
        /*001a*/ 	.short	(.L_11 - .L_10)
.L_10:
        /*001c*/ 	.word	0x00000000
        /*0020*/ 	.short	0x0001
        /*0022*/ 	.short	0x0008
        /*0024*/ 	.byte	0x00, 0xf0, 0x11, 0x00


	//----- nvinfo : EIATTR_KPARAM_INFO
	.align		4
.L_11:
        /*0028*/ 	.byte	0x04, 0x17
        /*002a*/ 	.short	(.L_13 - .L_12)
.L_12:
        /*002c*/ 	.word	0x00000000
        /*0030*/ 	.short	0x0000
        /*0032*/ 	.short	0x0000
        /*0034*/ 	.byte	0x00, 0xf5, 0x21, 0x00


	//----- nvinfo : EIATTR_SPARSE_MMA_MASK
	.align		4
.L_13:
        /*0038*/ 	.byte	0x03, 0x50
        /*003a*/ 	.short	0x0000


	//----- nvinfo : EIATTR_MAXREG_COUNT
	.align		4
        /*003c*/ 	.byte	0x03, 0x1b
        /*003e*/ 	.short	0x00ff


	//----- nvinfo : EIATTR_MERCURY_ISA_VERSION
	.align		4
        /*0040*/ 	.byte	0x03, 0x5f
        /*0042*/ 	.short	0x0101


	//----- nvinfo : EIATTR_VRC_CTA_INIT_COUNT
	.align		4
        /*0044*/ 	.byte	0x02, 0x4a
	.zero		1
	.zero		1


	//----- nvinfo : EIATTR_EXIT_INSTR_OFFSETS
	.align		4
        /*0048*/ 	.byte	0x04, 0x1c
        /*004a*/ 	.short	(.L_15 - .L_14)


	//   ....[0]....
.L_14:
        /*004c*/ 	.word	0x00000060


	//   ....[1]....
        /*0050*/ 	.word	0x000004c0


	//   ....[2]....
        /*0054*/ 	.word	0x000006c0


	//   ....[3]....
        /*0058*/ 	.word	0x00000800


	//   ....[4]....
        /*005c*/ 	.word	0x000008c0


	//----- nvinfo : EIATTR_CBANK_PARAM_SIZE
	.align		4
.L_15:
        /*0060*/ 	.byte	0x03, 0x19
        /*0062*/ 	.short	0x0018


	//----- nvinfo : EIATTR_PARAM_CBANK
	.align		4
        /*0064*/ 	.byte	0x04, 0x0a
        /*0066*/ 	.short	(.L_17 - .L_16)
	.align		4
.L_16:
        /*0068*/ 	.word	index@(.nv.constant0._Z10reuduceSumPKiiPi)
        /*006c*/ 	.short	0x0380
        /*006e*/ 	.short	0x0018


	//----- nvinfo : EIATTR_SW_WAR
	.align		4
.L_17:
        /*0070*/ 	.byte	0x04, 0x36
        /*0072*/ 	.short	(.L_19 - .L_18)
.L_18:
        /*0074*/ 	.word	0x00000008
.L_19:


//--------------------- .nv.callgraph             --------------------------
	.section	.nv.callgraph,"",@"SHT_CUDA_CALLGRAPH"
	.align	4
	.sectionentsize	8
	.align		4
        /*0000*/ 	.word	0x00000000
	.align		4
        /*0004*/ 	.word	0xffffffff
	.align		4
        /*0008*/ 	.word	0x00000000
	.align		4
        /*000c*/ 	.word	0xfffffffe
	.align		4
        /*0010*/ 	.word	0x00000000
	.align		4
        /*0014*/ 	.word	0xfffffffd
	.align		4
        /*0018*/ 	.word	0x00000000
	.align		4
        /*001c*/ 	.word	0xfffffffc


//--------------------- .text._Z10reuduceSumPKiiPi --------------------------
	.section	.text._Z10reuduceSumPKiiPi,"ax",@progbits
	.align	128
        .global         _Z10reuduceSumPKiiPi
        .type           _Z10reuduceSumPKiiPi,@function
        .size           _Z10reuduceSumPKiiPi,(.L_x_6 - _Z10reuduceSumPKiiPi)
        .other          _Z10reuduceSumPKiiPi,@"STO_CUDA_ENTRY STV_DEFAULT"
_Z10reuduceSumPKiiPi:
.text._Z10reuduceSumPKiiPi:
[----:B------:R-:W-:Y:S08]  /*0000*/  LDC R1, c[0x0][0x37c] ;  /* 0x0000df00ff017b82 */ /* 0x000ff00000000800 */
[----:B------:R-:W0:Y:S01]  /*0010*/  LDC R6, c[0x0][0x388] ;  /* 0x0000e200ff067b82 */ /* 0x000e220000000800 */
[----:B------:R-:W1:Y:S07]  /*0020*/  LDCU.64 UR6, c[0x0][0x358] ;  /* 0x00006b00ff0677ac */ /* 0x000e6e0008000a00 */
[----:B------:R-:W1:Y:S01]  /*0030*/  LDC.64 R2, c[0x0][0x390] ;  /* 0x0000e400ff027b82 */ /* 0x000e620000000a00 */
[----:B0-----:R-:W-:Y:S01]  /*0040*/  ISETP.GE.AND P0, PT, R6, 0x1, PT ;  /* 0x000000010600780c */ /* 0x001fe20003f06270 */
[----:B-1----:R0:W-:-:S12]  /*0050*/  STG.E desc[UR6][R2.64], RZ ;  /* 0x000000ff02007986 */ /* 0x0021d8000c101906 */
[----:B------:R-:W-:Y:S05]  /*0060*/  @!P0 EXIT ;  /* 0x000000000000894d */ /* 0x000fea0003800000 */
[C---:B------:R-:W-:Y:S01]  /*0070*/  ISETP.GE.U32.AND P1, PT, R6.reuse, 0x10, PT ;  /* 0x000000100600780c */ /* 0x040fe20003f26070 */
[----:B------:R-:W-:Y:S01]  /*0080*/  IMAD.MOV.U32 R9, RZ, RZ, RZ ;  /* 0x000000ffff097224 */ /* 0x000fe200078e00ff */
[----:B------:R-:W-:Y:S01]  /*0090*/  LOP3.LUT R10, R6, 0xf, RZ, 0xc0, !PT ;  /* 0x0000000f060a7812 */ /* 0x000fe200078ec0ff */
[----:B------:R-:W-:-:S03]  /*00a0*/  IMAD.MOV.U32 R0, RZ, RZ, RZ ;  /* 0x000000ffff007224 */ /* 0x000fc600078e00ff */
[----:B------:R-:W-:-:S07]  /*00b0*/  ISETP.NE.AND P0, PT, R10, RZ, PT ;  /* 0x000000ff0a00720c */ /* 0x000fce0003f05270 */
[----:B------:R-:W-:Y:S06]  /*00c0*/  @!P1 BRA `(.L_x_0) ;  /* 0x0000000000fc9947 */ /* 0x000fec0003800000 */
[----:B------:R-:W1:Y:S01]  /*00d0*/  LDCU.64 UR4, c[0x0][0x380] ;  /* 0x00007000ff0477ac */ /* 0x000e620008000a00 */
[----:B------:R-:W-:Y:S01]  /*00e0*/  LOP3.LUT R0, R6, 0x7ffffff0, RZ, 0xc0, !PT ;  /* 0x7ffffff006007812 */ /* 0x000fe200078ec0ff */
[----:B------:R-:W-:-:S04]  /*00f0*/  HFMA2 R9, -RZ, RZ, 0, 0 ;  /* 0x00000000ff097431 */ /* 0x000fc800000001ff */
[----:B------:R-:W-:Y:S01]  /*0100*/  IMAD.MOV R7, RZ, RZ, -R0 ;  /* 0x000000ffff077224 */ /* 0x000fe200078e0a00 */
[----:B-1----:R-:W-:-:S04]  /*0110*/  UIADD3 UR4, UP0, UPT, UR4, 0x20, URZ ;  /* 0x0000002004047890 */ /* 0x002fc8000ff1e0ff */
[----:B------:R-:W-:Y:S02]  /*0120*/  UIADD3.X UR5, UPT, UPT, URZ, UR5, URZ, UP0, !UPT ;  /* 0x00000005ff057290 */ /* 0x000fe400087fe4ff */
[----:B------:R-:W-:-:S04]  /*0130*/  IMAD.U32 R8, RZ, RZ, UR4 ;  /* 0x00000004ff087e24 */ /* 0x000fc8000f8e00ff */
[----:B------:R-:W-:-:S07]  /*0140*/  MOV R15, UR5 ;  /* 0x00000005000f7c02 */ /* 0x000fce0008000f00 */
.L_x_1:
[----:B------:R-:W-:Y:S02]  /*0150*/  IMAD.MOV.U32 R4, RZ, RZ, R8 ;  /* 0x000000ffff047224 */ /* 0x000fe400078e0008 */
[----:B------:R-:W-:-:S05]  /*0160*/  IMAD.MOV.U32 R5, RZ, RZ, R15 ;  /* 0x000000ffff057224 */ /* 0x000fca00078e000f */
[----:B------:R-:W2:Y:S02]  /*0170*/  LDG.E R8, desc[UR6][R4.64+-0x20] ;  /* 0xffffe00604087981 */ /* 0x000ea4000c1e1900 */
[----:B--2-4-:R-:W-:-:S05]  /*0180*/  IADD3 R9, PT, PT, R8, R9, RZ ;  /* 0x0000000908097210 */ /* 0x014fca0007ffe0ff */
[----:B------:R1:W-:Y:S04]  /*0190*/  STG.E desc[UR6][R2.64], R9 ;  /* 0x0000000902007986 */ /* 0x0003e8000c101906 */
[----:B------:R-:W2:Y:S02]  /*01a0*/  LDG.E R8, desc[UR6][R4.64+-0x1c] ;  /* 0xffffe40604087981 */ /* 0x000ea4000c1e1900 */
[----:B--2---:R-:W-:-:S05]  /*01b0*/  IMAD.IADD R11, R9, 0x1, R8 ;  /* 0x00000001090b7824 */ /* 0x004fca00078e0208 */
[----:B------:R2:W-:Y:S04]  /*01c0*/  STG.E desc[UR6][R2.64], R11 ;  /* 0x0000000b02007986 */ /* 0x0005e8000c101906 */
[----:B------:R-:W3:Y:S02]  /*01d0*/  LDG.E R8, desc[UR6][R4.64+-0x18] ;  /* 0xffffe80604087981 */ /* 0x000ee4000c1e1900 */
[----:B---3--:R-:W-:-:S05]  /*01e0*/  IMAD.IADD R13, R11, 0x1, R8 ;  /* 0x000000010b0d7824 */ /* 0x008fca00078e0208 */
[----:B------:R3:W-:Y:S04]  /*01f0*/  STG.E desc[UR6][R2.64], R13 ;  /* 0x0000000d02007986 */ /* 0x0007e8000c101906 */
[----:B------:R-:W4:Y:S02]  /*0200*/  LDG.E R8, desc[UR6][R4.64+-0x14] ;  /* 0xffffec0604087981 */ /* 0x000f24000c1e1900 */
[----:B----4-:R-:W-:-:S05]  /*0210*/  IADD3 R15, PT, PT, R13, R8, RZ ;  /* 0x000000080d0f7210 */ /* 0x010fca0007ffe0ff */
[----:B------:R4:W-:Y:S04]  /*0220*/  STG.E desc[UR6][R2.64], R15 ;  /* 0x0000000f02007986 */ /* 0x0009e8000c101906 */
[----:B------:R-:W1:Y:S02]  /*0230*/  LDG.E R8, desc[UR6][R4.64+-0x10] ;  /* 0xfffff00604087981 */ /* 0x000e64000c1e1900 */
[----:B-1----:R-:W-:-:S05]  /*0240*/  IMAD.IADD R9, R15, 0x1, R8 ;  /* 0x000000010f097824 */ /* 0x002fca00078e0208 */
[----:B------:R1:W-:Y:S04]  /*0250*/  STG.E desc[UR6][R2.64], R9 ;  /* 0x0000000902007986 */ /* 0x0003e8000c101906 */
[----:B------:R-:W2:Y:S02]  /*0260*/  LDG.E R8, desc[UR6][R4.64+-0xc] ;  /* 0xfffff40604087981 */ /* 0x000ea4000c1e1900 */
[----:B--2---:R-:W-:-:S05]  /*0270*/  IMAD.IADD R11, R9, 0x1, R8 ;  /* 0x00000001090b7824 */ /* 0x004fca00078e0208 */
[----:B------:R2:W-:Y:S04]  /*0280*/  STG.E desc[UR6][R2.64], R11 ;  /* 0x0000000b02007986 */ /* 0x0005e8000c101906 */
[----:B------:R-:W3:Y:S02]  /*0290*/  LDG.E R8, desc[UR6][R4.64+-0x8] ;  /* 0xfffff80604087981 */ /* 0x000ee4000c1e1900 */
[----:B---3--:R-:W-:-:S05]  /*02a0*/  IADD3 R13, PT, PT, R11, R8, RZ ;  /* 0x000000080b0d7210 */ /* 0x008fca0007ffe0ff */
[----:B------:R3:W-:Y:S04]  /*02b0*/  STG.E desc[UR6][R2.64], R13 ;  /* 0x0000000d02007986 */ /* 0x0007e8000c101906 */
[----:B------:R-:W4:Y:S02]  /*02c0*/  LDG.E R8, desc[UR6][R4.64+-0x4] ;  /* 0xfffffc0604087981 */ /* 0x000f24000c1e1900 */
[----:B----4-:R-:W-:-:S05]  /*02d0*/  IMAD.IADD R15, R13, 0x1, R8 ;  /* 0x000000010d0f7824 */ /* 0x010fca00078e0208 */
[----:B------:R4:W-:Y:S04]  /*02e0*/  STG.E desc[UR6][R2.64], R15 ;  /* 0x0000000f02007986 */ /* 0x0009e8000c101906 */
[----:B------:R-:W1:Y:S02]  /*02f0*/  LDG.E R8, desc[UR6][R4.64] ;  /* 0x0000000604087981 */ /* 0x000e64000c1e1900 */
[----:B-1----:R-:W-:-:S05]  /*0300*/  IMAD.IADD R9, R15, 0x1, R8 ;  /* 0x000000010f097824 */ /* 0x002fca00078e0208 */
[----:B------:R-:W-:Y:S04]  /*0310*/  STG.E desc[UR6][R2.64], R9 ;  /* 0x0000000902007986 */ /* 0x000fe8000c101906 */
[----:B------:R-:W2:Y:S02]  /*0320*/  LDG.E R8, desc[UR6][R4.64+0x4] ;  /* 0x0000040604087981 */ /* 0x000ea4000c1e1900 */
[----:B--2---:R-:W-:-:S05]  /*0330*/  IADD3 R11, PT, PT, R9, R8, RZ ;  /* 0x00000008090b7210 */ /* 0x004fca0007ffe0ff */
[----:B------:R1:W-:Y:S04]  /*0340*/  STG.E desc[UR6][R2.64], R11 ;  /* 0x0000000b02007986 */ /* 0x0003e8000c101906 */
[----:B------:R-:W3:Y:S02]  /*0350*/  LDG.E R8, desc[UR6][R4.64+0x8] ;  /* 0x0000080604087981 */ /* 0x000ee4000c1e1900 */
[----:B---3--:R-:W-:-:S05]  /*0360*/  IMAD.IADD R13, R11, 0x1, R8 ;  /* 0x000000010b0d7824 */ /* 0x008fca00078e0208 */
[----:B------:R2:W-:Y:S04]  /*0370*/  STG.E desc[UR6][R2.64], R13 ;  /* 0x0000000d02007986 */ /* 0x0005e8000c101906 */
[----:B------:R-:W4:Y:S02]  /*0380*/  LDG.E R8, desc[UR6][R4.64+0xc] ;  /* 0x00000c0604087981 */ /* 0x000f24000c1e1900 */
[----:B----4-:R-:W-:-:S05]  /*0390*/  IMAD.IADD R15, R13, 0x1, R8 ;  /* 0x000000010d0f7824 */ /* 0x010fca00078e0208 */
[----:B------:R3:W-:Y:S04]  /*03a0*/  STG.E desc[UR6][R2.64], R15 ;  /* 0x0000000f02007986 */ /* 0x0007e8000c101906 */
[----:B------:R-:W4:Y:S02]  /*03b0*/  LDG.E R8, desc[UR6][R4.64+0x10] ;  /* 0x0000100604087981 */ /* 0x000f24000c1e1900 */
[----:B----4-:R-:W-:-:S05]  /*03c0*/  IADD3 R17, PT, PT, R15, R8, RZ ;  /* 0x000000080f117210 */ /* 0x010fca0007ffe0ff */
[----:B------:R4:W-:Y:S04]  /*03d0*/  STG.E desc[UR6][R2.64], R17 ;  /* 0x0000001102007986 */ /* 0x0009e8000c101906 */
[----:B------:R-:W1:Y:S02]  /*03e0*/  LDG.E R8, desc[UR6][R4.64+0x14] ;  /* 0x0000140604087981 */ /* 0x000e64000c1e1900 */
[----:B-1----:R-:W-:-:S05]  /*03f0*/  IMAD.IADD R11, R17, 0x1, R8 ;  /* 0x00000001110b7824 */ /* 0x002fca00078e0208 */
[----:B------:R4:W-:Y:S04]  /*0400*/  STG.E desc[UR6][R2.64], R11 ;  /* 0x0000000b02007986 */ /* 0x0009e8000c101906 */
[----:B------:R-:W2:Y:S01]  /*0410*/  LDG.E R8, desc[UR6][R4.64+0x18] ;  /* 0x0000180604087981 */ /* 0x000ea2000c1e1900 */
[----:B------:R-:W-:Y:S02]  /*0420*/  VIADD R7, R7, 0x10 ;  /* 0x0000001007077836 */ /* 0x000fe40000000000 */
[----:B--2---:R-:W-:-:S05]  /*0430*/  IMAD.IADD R13, R11, 0x1, R8 ;  /* 0x000000010b0d7824 */ /* 0x004fca00078e0208 */
[----:B------:R4:W-:Y:S04]  /*0440*/  STG.E desc[UR6][R2.64], R13 ;  /* 0x0000000d02007986 */ /* 0x0009e8000c101906 */
[----:B------:R-:W2:Y:S01]  /*0450*/  LDG.E R8, desc[UR6][R4.64+0x1c] ;  /* 0x00001c0604087981 */ /* 0x000ea2000c1e1900 */
[----:B------:R-:W-:Y:S02]  /*0460*/  ISETP.NE.AND P1, PT, R7, RZ, PT ;  /* 0x000000ff0700720c */ /* 0x000fe40003f25270 */
[----:B--2---:R-:W-:Y:S02]  /*0470*/  IADD3 R9, PT, PT, R13, R8, RZ ;  /* 0x000000080d097210 */ /* 0x004fe40007ffe0ff */
[----:B------:R-:W-:-:S03]  /*0480*/  IADD3 R8, P2, PT, R4, 0x40, RZ ;  /* 0x0000004004087810 */ /* 0x000fc60007f5e0ff */
[----:B------:R4:W-:Y:S02]  /*0490*/  STG.E desc[UR6][R2.64], R9 ;  /* 0x0000000902007986 */ /* 0x0009e4000c101906 */
[----:B---3--:R-:W-:-:S04]  /*04a0*/  IMAD.X R15, RZ, RZ, R5, P2 ;  /* 0x000000ffff0f7224 */ /* 0x008fc800010e0605 */
[----:B------:R-:W-:Y:S05]  /*04b0*/  @P1 BRA `(.L_x_1) ;  /* 0xfffffffc00241947 */ /* 0x000fea000383ffff */
.L_x_0:
[----:B------:R-:W-:Y:S05]  /*04c0*/  @!P0 EXIT ;  /* 0x000000000000894d */ /* 0x000fea0003800000 */
[----:B------:R-:W-:Y:S02]  /*04d0*/  ISETP.GE.U32.AND P0, PT, R10, 0x8, PT ;  /* 0x000000080a00780c */ /* 0x000fe40003f06070 */
[----:B------:R-:W-:-:S04]  /*04e0*/  LOP3.LUT R12, R6, 0x7, RZ, 0xc0, !PT ;  /* 0x00000007060c7812 */ /* 0x000fc800078ec0ff */
[----:B------:R-:W-:-:S07]  /*04f0*/  ISETP.NE.AND P1, PT, R12, RZ, PT ;  /* 0x000000ff0c00720c */ /* 0x000fce0003f25270 */
[----:B------:R-:W-:Y:S06]  /*0500*/  @!P0 BRA `(.L_x_2) ;  /* 0x00000000006c8947 */ /* 0x000fec0003800000 */
[----:B------:R-:W1:Y:S02]  /*0510*/  LDC.64 R4, c[0x0][0x380] ;  /* 0x0000e000ff047b82 */ /* 0x000e640000000a00 */
[----:B-1----:R-:W-:-:S05]  /*0520*/  IMAD.WIDE.U32 R4, R0, 0x4, R4 ;  /* 0x0000000400047825 */ /* 0x002fca00078e0004 */
[----:B------:R-:W4:Y:S02]  /*0530*/  LDG.E R8, desc[UR6][R4.64] ;  /* 0x0000000604087981 */ /* 0x000f24000c1e1900 */
[----:B----4-:R-:W-:-:S05]  /*0540*/  IADD3 R9, PT, PT, R9, R8, RZ ;  /* 0x0000000809097210 */ /* 0x010fca0007ffe0ff */
[----:B------:R-:W-:Y:S04]  /*0550*/  STG.E desc[UR6][R2.64], R9 ;  /* 0x0000000902007986 */ /* 0x000fe8000c101906 */
[----:B------:R-:W2:Y:S02]  /*0560*/  LDG.E R8, desc[UR6][R4.64+0x4] ;  /* 0x0000040604087981 */ /* 0x000ea4000c1e1900 */
[----:B--2---:R-:W-:-:S05]  /*0570*/  IMAD.IADD R7, R9, 0x1, R8 ;  /* 0x0000000109077824 */ /* 0x004fca00078e0208 */
        /* <DEDUP_REMOVED lines=11> */
[----:B-1----:R-:W-:-:S05]  /*0630*/  IADD3 R7, PT, PT, R15, R8, RZ ;  /* 0x000000080f077210 */ /* 0x002fca0007ffe0ff */
[----:B------:R3:W-:Y:S04]  /*0640*/  STG.E desc[UR6][R2.64], R7 ;  /* 0x0000000702007986 */ /* 0x0007e8000c101906 */
[----:B------:R-:W2:Y:S02]  /*0650*/  LDG.E R8, desc[UR6][R4.64+0x18] ;  /* 0x0000180604087981 */ /* 0x000ea4000c1e1900 */
[----:B--2---:R-:W-:-:S05]  /*0660*/  IMAD.IADD R11, R7, 0x1, R8 ;  /* 0x00000001070b7824 */ /* 0x004fca00078e0208 */
[----:B------:R3:W-:Y:S04]  /*0670*/  STG.E desc[UR6][R2.64], R11 ;  /* 0x0000000b02007986 */ /* 0x0007e8000c101906 */
[----:B------:R-:W2:Y:S01]  /*0680*/  LDG.E R8, desc[UR6][R4.64+0x1c] ;  /* 0x00001c0604087981 */ /* 0x000ea2000c1e1900 */
[----:B------:R-:W-:Y:S01]  /*0690*/  VIADD R0, R0, 0x8 ;  /* 0x0000000800007836 */ /* 0x000fe20000000000 */
[----:B--2---:R-:W-:-:S05]  /*06a0*/  IADD3 R9, PT, PT, R11, R8, RZ ;  /* 0x000000080b097210 */ /* 0x004fca0007ffe0ff */
[----:B------:R3:W-:Y:S02]  /*06b0*/  STG.E desc[UR6][R2.64], R9 ;  /* 0x0000000902007986 */ /* 0x0007e4000c101906 */
.L_x_2:
[----:B------:R-:W-:Y:S05]  /*06c0*/  @!P1 EXIT ;  /* 0x000000000000994d */ /* 0x000fea0003800000 */
[----:B------:R-:W-:Y:S02]  /*06d0*/  ISETP.GE.U32.AND P0, PT, R12, 0x4, PT ;  /* 0x000000040c00780c */ /* 0x000fe40003f06070 */
[----:B------:R-:W-:-:S04]  /*06e0*/  LOP3.LUT R6, R6, 0x3, RZ, 0xc0, !PT ;  /* 0x0000000306067812 */ /* 0x000fc800078ec0ff */
[----:B------:R-:W-:-:S07]  /*06f0*/  ISETP.NE.AND P1, PT, R6, RZ, PT ;  /* 0x000000ff0600720c */ /* 0x000fce0003f25270 */
[----:B------:R-:W-:Y:S06]  /*0700*/  @!P0 BRA `(.L_x_3) ;  /* 0x00000000003c8947 */ /* 0x000fec0003800000 */
[----:B------:R-:W1:Y:S02]  /*0710*/  LDC.64 R4, c[0x0][0x380] ;  /* 0x0000e000ff047b82 */ /* 0x000e640000000a00 */
[----:B-1----:R-:W-:-:S05]  /*0720*/  IMAD.WIDE.U32 R4, R0, 0x4, R4 ;  /* 0x0000000400047825 */ /* 0x002fca00078e0004 */
[----:B------:R-:W3:Y:S02]  /*0730*/  LDG.E R8, desc[UR6][R4.64] ;  /* 0x0000000604087981 */ /* 0x000ee4000c1e1900 */
[----:B---3--:R-:W-:-:S05]  /*0740*/  IADD3 R7, PT, PT, R9, R8, RZ ;  /* 0x0000000809077210 */ /* 0x008fca0007ffe0ff */
[----:B------:R1:W-:Y:S04]  /*0750*/  STG.E desc[UR6][R2.64], R7 ;  /* 0x0000000702007986 */ /* 0x0003e8000c101906 */
[----:B------:R-:W4:Y:S02]  /*0760*/  LDG.E R8, desc[UR6][R4.64+0x4] ;  /* 0x0000040604087981 */ /* 0x000f24000c1e1900 */
[----:B----4-:R-:W-:-:S05]  /*0770*/  IMAD.IADD R11, R7, 0x1, R8 ;  /* 0x00000001070b7824 */ /* 0x010fca00078e0208 */
[----:B------:R1:W-:Y:S04]  /*0780*/  STG.E desc[UR6][R2.64], R11 ;  /* 0x0000000b02007986 */ /* 0x0003e8000c101906 */
[----:B------:R-:W2:Y:S02]  /*0790*/  LDG.E R8, desc[UR6][R4.64+0x8] ;  /* 0x0000080604087981 */ /* 0x000ea4000c1e1900 */
[----:B--2---:R-:W-:-:S05]  /*07a0*/  IADD3 R13, PT, PT, R11, R8, RZ ;  /* 0x000000080b0d7210 */ /* 0x004fca0007ffe0ff */
[----:B------:R1:W-:Y:S04]  /*07b0*/  STG.E desc[UR6][R2.64], R13 ;  /* 0x0000000d02007986 */ /* 0x0003e8000c101906 */
[----:B------:R-:W2:Y:S01]  /*07c0*/  LDG.E R8, desc[UR6][R4.64+0xc] ;  /* 0x00000c0604087981 */ /* 0x000ea2000c1e1900 */
[----:B------:R-:W-:Y:S01]  /*07d0*/  IADD3 R0, PT, PT, R0, 0x4, RZ ;  /* 0x0000000400007810 */ /* 0x000fe20007ffe0ff */
[----:B--2---:R-:W-:-:S05]  /*07e0*/  IMAD.IADD R9, R13, 0x1, R8 ;  /* 0x000000010d097824 */ /* 0x004fca00078e0208 */
[----:B------:R1:W-:Y:S02]  /*07f0*/  STG.E desc[UR6][R2.64], R9 ;  /* 0x0000000902007986 */ /* 0x0003e4000c101906 */
.L_x_3:
[----:B------:R-:W-:Y:S05]  /*0800*/  @!P1 EXIT ;  /* 0x000000000000994d */ /* 0x000fea0003800000 */
[----:B------:R-:W2:Y:S01]  /*0810*/  LDC.64 R4, c[0x0][0x380] ;  /* 0x0000e000ff047b82 */ /* 0x000ea20000000a00 */
[----:B------:R-:W-:Y:S02]  /*0820*/  IMAD.MOV R6, RZ, RZ, -R6 ;  /* 0x000000ffff067224 */ /* 0x000fe400078e0a06 */
[----:B--2---:R-:W-:-:S07]  /*0830*/  IMAD.WIDE.U32 R4, R0, 0x4, R4 ;  /* 0x0000000400047825 */ /* 0x004fce00078e0004 */
.L_x_4:
[----:B--2---:R2:W1:Y:S01]  /*0840*/  LDG.E R0, desc[UR6][R4.64] ;  /* 0x0000000604007981 */ /* 0x004462000c1e1900 */
[----:B------:R-:W-:-:S05]  /*0850*/  VIADD R6, R6, 0x1 ;  /* 0x0000000106067836 */ /* 0x000fca0000000000 */
[----:B------:R-:W-:Y:S02]  /*0860*/  ISETP.NE.AND P0, PT, R6, RZ, PT ;  /* 0x000000ff0600720c */ /* 0x000fe40003f05270 */
[----:B--2---:R-:W-:-:S04]  /*0870*/  IADD3 R4, P1, PT, R4, 0x4, RZ ;  /* 0x0000000404047810 */ /* 0x004fc80007f3e0ff */
[----:B------:R-:W-:Y:S02]  /*0880*/  IADD3.X R5, PT, PT, RZ, R5, RZ, P1, !PT ;  /* 0x00000005ff057210 */ /* 0x000fe40000ffe4ff */
[----:B-1-34-:R-:W-:-:S05]  /*0890*/  IADD3 R9, PT, PT, R0, R9, RZ ;  /* 0x0000000900097210 */ /* 0x01afca0007ffe0ff */
[----:B------:R2:W-:Y:S01]  /*08a0*/  STG.E desc[UR6][R2.64], R9 ;  /* 0x0000000902007986 */ /* 0x0005e2000c101906 */
[----:B------:R-:W-:Y:S05]  /*08b0*/  @P0 BRA `(.L_x_4) ;  /* 0xfffffffc00e00947 */ /* 0x000fea000383ffff */
[----:B------:R-:W-:Y:S05]  /*08c0*/  EXIT ;  /* 0x000000000000794d */ /* 0x000fea0003800000 */
.L_x_5:
[----:B------:R-:W-:-:S00]  /*08d0*/  BRA `(.L_x_5) ;  /* 0xfffffffc00fc7947 */ /* 0x000fc0000383ffff */
[----:B------:R-:W-:-:S00]  /*08e0*/  NOP ;  /* 0x0000000000007918 */ /* 0x000fc00000000000 */
        /* <DEDUP_REMOVED lines=9> */
.L_x_6:


//--------------------- .nv.shared.reserved.0     --------------------------
	.section	.nv.shared.reserved.0,"aw",@nobits
	.weak		__nv_reservedSMEM_offset_0_alias
	.size		__nv_reservedSMEM_offset_0_alias, 0, 64
	.other		__nv_reservedSMEM_offset_0_alias,@"STO_CUDA_RESERVED_SHARED STV_DEFAULT"
__nv_reservedSMEM_offset_0_alias:
	.zero		0
	.zero		64


//--------------------- .nv.constant0._Z10reuduceSumPKiiPi --------------------------
	.section	.nv.constant0._Z10reuduceSumPKiiPi,"a",@progbits
	.sectionflags	@""
	.align	4
.nv.constant0._Z10reuduceSumPKiiPi:
	.zero		920


//--------------------- SYMBOLS --------------------------

	.type		.nv.reservedSmem.offset0,@object
	.size		.nv.reservedSmem.offset0,0x4
